//
// Generated by NVIDIA NVVM Compiler
//
// Compiler Build ID: CL-36424714
// Cuda compilation tools, release 13.0, V13.0.88
// Based on NVVM 20.0.0
//

.version 9.0
.target sm_100
.address_size 64

	// .globl	_Z9computeCKiPPiS0_

.visible .entry _Z9computeCKiPPiS0_(
	.param .u32 _Z9computeCKiPPiS0__param_0,
	.param .u64 .ptr .align 1 _Z9computeCKiPPiS0__param_1,
	.param .u64 .ptr .align 1 _Z9computeCKiPPiS0__param_2
)
{
	.reg .pred 	%p<7>;
	.reg .b32 	%r<69>;
	.reg .b64 	%rd<68>;

	ld.param.u32 	%r19, [_Z9computeCKiPPiS0__param_0];
	ld.param.u64 	%rd6, [_Z9computeCKiPPiS0__param_1];
	ld.param.u64 	%rd5, [_Z9computeCKiPPiS0__param_2];
	cvta.to.global.u64 	%rd1, %rd6;
	mov.u32 	%r20, %ctaid.x;
	mov.u32 	%r21, %ntid.x;
	mov.u32 	%r22, %tid.x;
	mad.lo.s32 	%r1, %r20, %r21, %r22;
	setp.gt.s32 	%p1, %r1, -1;
	@%p1 bra 	$L__BB0_9;
	sub.s32 	%r65, 1, %r1;
	sub.s32 	%r3, %r19, %r1;
	setp.ge.s32 	%p2, %r65, %r3;
	@%p2 bra 	$L__BB0_9;
	neg.s32 	%r64, %r1;
	mul.wide.u32 	%rd7, %r64, 8;
	add.s64 	%rd2, %rd1, %rd7;
	cvta.to.global.u64 	%rd8, %rd5;
	add.s64 	%rd3, %rd8, %rd7;
	and.b32  	%r23, %r19, 3;
	setp.eq.s32 	%p3, %r23, 1;
	@%p3 bra 	$L__BB0_6;
	add.s32 	%r24, %r19, -1;
	and.b32  	%r25, %r24, 3;
	neg.s32 	%r63, %r25;
	mul.wide.s32 	%rd14, %r3, 4;
$L__BB0_4:
	.pragma "nounroll";
	mul.wide.s32 	%rd9, %r65, 8;
	add.s64 	%rd10, %rd1, %rd9;
	mul.wide.s32 	%rd11, %r65, 4;
	ld.global.u64 	%rd12, [%rd2];
	cvta.to.global.u64 	%rd13, %rd12;
	add.s64 	%rd15, %rd13, %rd14;
	ld.global.u32 	%r26, [%rd15];
	ld.global.u64 	%rd16, [%rd3];
	cvta.to.global.u64 	%rd17, %rd16;
	add.s64 	%rd18, %rd17, %rd14;
	ld.global.u32 	%r27, [%rd18];
	add.s64 	%rd19, %rd13, %rd11;
	ld.global.u32 	%r28, [%rd19];
	add.s32 	%r29, %r28, %r27;
	ld.global.u64 	%rd20, [%rd10];
	cvta.to.global.u64 	%rd21, %rd20;
	add.s64 	%rd22, %rd21, %rd14;
	ld.global.u32 	%r30, [%rd22];
	add.s32 	%r31, %r29, %r30;
	min.s32 	%r32, %r26, %r31;
	st.global.u32 	[%rd15], %r32;
	add.s32 	%r65, %r65, 1;
	add.s32 	%r64, %r64, 1;
	add.s32 	%r63, %r63, 1;
	setp.ne.s32 	%p4, %r63, 0;
	@%p4 bra 	$L__BB0_4;
	add.s32 	%r65, %r64, 1;
$L__BB0_6:
	add.s32 	%r33, %r19, -2;
	setp.lt.u32 	%p5, %r33, 3;
	@%p5 bra 	$L__BB0_9;
	sub.s32 	%r34, %r19, %r65;
	sub.s32 	%r67, %r34, %r1;
	add.s64 	%rd4, %rd1, 16;
	mul.wide.s32 	%rd29, %r3, 4;
$L__BB0_8:
	mul.wide.s32 	%rd23, %r65, 4;
	add.s64 	%rd24, %rd23, 8;
	mul.wide.s32 	%rd25, %r65, 8;
	add.s64 	%rd26, %rd4, %rd25;
	ld.global.u64 	%rd27, [%rd2];
	cvta.to.global.u64 	%rd28, %rd27;
	add.s64 	%rd30, %rd28, %rd29;
	ld.global.u32 	%r35, [%rd30];
	ld.global.u64 	%rd31, [%rd3];
	cvta.to.global.u64 	%rd32, %rd31;
	add.s64 	%rd33, %rd32, %rd29;
	ld.global.u32 	%r36, [%rd33];
	add.s64 	%rd34, %rd28, %rd24;
	ld.global.u32 	%r37, [%rd34+-8];
	add.s32 	%r38, %r37, %r36;
	ld.global.u64 	%rd35, [%rd26+-16];
	cvta.to.global.u64 	%rd36, %rd35;
	add.s64 	%rd37, %rd36, %rd29;
	ld.global.u32 	%r39, [%rd37];
	add.s32 	%r40, %r38, %r39;
	min.s32 	%r41, %r35, %r40;
	st.global.u32 	[%rd30], %r41;
	ld.global.u64 	%rd38, [%rd2];
	cvta.to.global.u64 	%rd39, %rd38;
	add.s64 	%rd40, %rd39, %rd29;
	ld.global.u32 	%r42, [%rd40];
	ld.global.u64 	%rd41, [%rd3];
	cvta.to.global.u64 	%rd42, %rd41;
	add.s64 	%rd43, %rd42, %rd29;
	ld.global.u32 	%r43, [%rd43];
	add.s64 	%rd44, %rd39, %rd24;
	ld.global.u32 	%r44, [%rd44+-4];
	add.s32 	%r45, %r44, %r43;
	ld.global.u64 	%rd45, [%rd26+-8];
	cvta.to.global.u64 	%rd46, %rd45;
	add.s64 	%rd47, %rd46, %rd29;
	ld.global.u32 	%r46, [%rd47];
	add.s32 	%r47, %r45, %r46;
	min.s32 	%r48, %r42, %r47;
	st.global.u32 	[%rd40], %r48;
	ld.global.u64 	%rd48, [%rd2];
	cvta.to.global.u64 	%rd49, %rd48;
	add.s64 	%rd50, %rd49, %rd29;
	ld.global.u32 	%r49, [%rd50];
	ld.global.u64 	%rd51, [%rd3];
	cvta.to.global.u64 	%rd52, %rd51;
	add.s64 	%rd53, %rd52, %rd29;
	ld.global.u32 	%r50, [%rd53];
	add.s64 	%rd54, %rd49, %rd24;
	ld.global.u32 	%r51, [%rd54];
	add.s32 	%r52, %r51, %r50;
	ld.global.u64 	%rd55, [%rd26];
	cvta.to.global.u64 	%rd56, %rd55;
	add.s64 	%rd57, %rd56, %rd29;
	ld.global.u32 	%r53, [%rd57];
	add.s32 	%r54, %r52, %r53;
	min.s32 	%r55, %r49, %r54;
	st.global.u32 	[%rd50], %r55;
	ld.global.u64 	%rd58, [%rd2];
	cvta.to.global.u64 	%rd59, %rd58;
	add.s64 	%rd60, %rd59, %rd29;
	ld.global.u32 	%r56, [%rd60];
	ld.global.u64 	%rd61, [%rd3];
	cvta.to.global.u64 	%rd62, %rd61;
	add.s64 	%rd63, %rd62, %rd29;
	ld.global.u32 	%r57, [%rd63];
	add.s64 	%rd64, %rd59, %rd24;
	ld.global.u32 	%r58, [%rd64+4];
	add.s32 	%r59, %r58, %r57;
	ld.global.u64 	%rd65, [%rd26+8];
	cvta.to.global.u64 	%rd66, %rd65;
	add.s64 	%rd67, %rd66, %rd29;
	ld.global.u32 	%r60, [%rd67];
	add.s32 	%r61, %r59, %r60;
	min.s32 	%r62, %r56, %r61;
	st.global.u32 	[%rd60], %r62;
	add.s32 	%r65, %r65, 4;
	add.s32 	%r67, %r67, -4;
	setp.ne.s32 	%p6, %r67, 0;
	@%p6 bra 	$L__BB0_8;
$L__BB0_9:
	ret;

}


// ===== COMPILED SASS (sm_100) =====

	.target	sm_100

	.elftype	@"ET_EXEC"


//--------------------- .note.nv.tkinfo           --------------------------
	.section	.note.nv.tkinfo,"",@"SHT_NOTE"
	.sectionflags	@"SHF_NOTE_NV_TKINFO"
	.tkinfo
        /*0018*/ 	.word	0x00000002
        /*0030*/ 	.string	""
        /*0030*/ 	.string	"ptxas"
        /*0030*/ 	.string	"Cuda compilation tools, release 13.0, V13.0.88"
        /*0030*/ 	.string	"Build cuda_13.0.r13.0/compiler.36424714_0"
        /*0030*/ 	.string	"-arch sm_100 -m 64 "



//--------------------- .note.nv.cuinfo           --------------------------
	.section	.note.nv.cuinfo,"",@"SHT_NOTE"
	.sectionflags	@"SHF_NOTE_NV_CUINFO"
        /*0018*/ 	.short	0x0002
        /*001a*/ 	.short	0x0064
        /*001c*/ 	.short	0x0082
	.zero		2


//--------------------- .nv.info                  --------------------------
	.section	.nv.info,"",@"SHT_CUDA_INFO"
	.align	4


	//----- nvinfo : EIATTR_REGCOUNT
	.align		4
        /*0000*/ 	.byte	0x04, 0x2f
        /*0002*/ 	.short	(.L_1 - .L_0)
	.align		4
.L_0:
        /*0004*/ 	.word	index@(_Z9computeCKiPPiS0_)
        /*0008*/ 	.word	0x00000020


	//----- nvinfo : EIATTR_FRAME_SIZE
	.align		4
.L_1:
        /*000c*/ 	.byte	0x04, 0x11
        /*000e*/ 	.short	(.L_3 - .L_2)
	.align		4
.L_2:
        /*0010*/ 	.word	index@(_Z9computeCKiPPiS0_)
        /*0014*/ 	.word	0x00000000


	//----- nvinfo : EIATTR_MIN_STACK_SIZE
	.align		4
.L_3:
        /*0018*/ 	.byte	0x04, 0x12
        /*001a*/ 	.short	(.L_5 - .L_4)
	.align		4
.L_4:
        /*001c*/ 	.word	index@(_Z9computeCKiPPiS0_)
        /*0020*/ 	.word	0x00000000
.L_5:


//--------------------- .nv.compat                --------------------------
	.section	.nv.compat,"",@"SHT_CUDA_COMPAT_INFO"
	.align	4
        /*0000*/ 	.byte	0x02, 0x09, 0x00, 0x00, 0x02, 0x02, 0x01, 0x00, 0x02, 0x05, 0x05, 0x00, 0x03, 0x07, 0x01, 0x01
        /*0010*/ 	.byte	0x02, 0x03, 0x00, 0x00, 0x02, 0x06, 0x01, 0x00, 0x04, 0x0b, 0x08, 0x00, 0x09, 0x00, 0x00, 0x00
        /*0020*/ 	.byte	0x00, 0x00, 0x00, 0x00


//--------------------- .nv.info._Z9computeCKiPPiS0_ --------------------------
	.section	.nv.info._Z9computeCKiPPiS0_,"",@"SHT_CUDA_INFO"
	.sectionflags	@""
	.align	4


	//----- nvinfo : EIATTR_CUDA_API_VERSION
	.align		4
        /*0000*/ 	.byte	0x04, 0x37
        /*0002*/ 	.short	(.L_7 - .L_6)
.L_6:
        /*0004*/ 	.word	0x00000082


	//----- nvinfo : EIATTR_KPARAM_INFO
	.align		4
.L_7:
        /*0008*/ 	.byte	0x04, 0x17
        /*000a*/ 	.short	(.L_9 - .L_8)
.L_8:
        /*000c*/ 	.word	0x00000000
        /*0010*/ 	.short	0x0002
        /*0012*/ 	.short	0x0010
        /*0014*/ 	.byte	0x00, 0xf5, 0x21, 0x00


	//----- nvinfo : EIATTR_KPARAM_INFO
	.align		4
.L_9:
        /*0018*/ 	.byte	0x04, 0x17
        /*001a*/ 	.short	(.L_11 - .L_10)
.L_10:
        /*001c*/ 	.word	0x00000000
        /*0020*/ 	.short	0x0001
        /*0022*/ 	.short	0x0008
        /*0024*/ 	.byte	0x00, 0xf5, 0x21, 0x00


	//----- nvinfo : EIATTR_KPARAM_INFO
	.align		4
.L_11:
        /*0028*/ 	.byte	0x04, 0x17
        /*002a*/ 	.short	(.L_13 - .L_12)
.L_12:
        /*002c*/ 	.word	0x00000000
        /*0030*/ 	.short	0x0000
        /*0032*/ 	.short	0x0000
        /*0034*/ 	.byte	0x00, 0xf0, 0x11, 0x00


	//----- nvinfo : EIATTR_SPARSE_MMA_MASK
	.align		4
.L_13:
        /*0038*/ 	.byte	0x03, 0x50
        /*003a*/ 	.short	0x0000


	//----- nvinfo : EIATTR_MAXREG_COUNT
	.align		4
        /*003c*/ 	.byte	0x03, 0x1b
        /*003e*/ 	.short	0x00ff


	//----- nvinfo : EIATTR_MERCURY_ISA_VERSION
	.align		4
        /*0040*/ 	.byte	0x03, 0x5f
        /*0042*/ 	.short	0x0101


	//----- nvinfo : EIATTR_VRC_CTA_INIT_COUNT
	.align		4
        /*0044*/ 	.byte	0x02, 0x4a
	.zero		1
	.zero		1


	//----- nvinfo : EIATTR_EXIT_INSTR_OFFSETS
	.align		4
        /*0048*/ 	.byte	0x04, 0x1c
        /*004a*/ 	.short	(.L_15 - .L_14)


	//   ....[0]....
.L_14:
        /*004c*/ 	.word	0x00000060


	//   ....[1]....
        /*0050*/ 	.word	0x000000b0


	//   ....[2]....
        /*0054*/ 	.word	0x000002f0


	//   ....[3]....
        /*0058*/ 	.word	0x000007a0


	//----- nvinfo : EIATTR_CRS_STACK_SIZE
	.align		4
.L_15:
        /*005c*/ 	.byte	0x04, 0x1e
        /*005e*/ 	.short	(.L_17 - .L_16)
.L_16:
        /*0060*/ 	.word	0x00000000


	//----- nvinfo : EIATTR_CBANK_PARAM_SIZE
	.align		4
.L_17:
        /*0064*/ 	.byte	0x03, 0x19
        /*0066*/ 	.short	0x0018


	//----- nvinfo : EIATTR_PARAM_CBANK
	.align		4
        /*0068*/ 	.byte	0x04, 0x0a
        /*006a*/ 	.short	(.L_19 - .L_18)
	.align		4
.L_18:
        /*006c*/ 	.word	index@(.nv.constant0._Z9computeCKiPPiS0_)
        /*0070*/ 	.short	0x0380
        /*0072*/ 	.short	0x0018


	//----- nvinfo : EIATTR_SW_WAR
	.align		4
.L_19:
        /*0074*/ 	.byte	0x04, 0x36
        /*0076*/ 	.short	(.L_21 - .L_20)
.L_20:
        /*0078*/ 	.word	0x00000008
.L_21:


//--------------------- .nv.callgraph             --------------------------
	.section	.nv.callgraph,"",@"SHT_CUDA_CALLGRAPH"
	.align	4
	.sectionentsize	8
	.align		4
        /*0000*/ 	.word	0x00000000
	.align		4
        /*0004*/ 	.word	0xffffffff
	.align		4
        /*0008*/ 	.word	0x00000000
	.align		4
        /*000c*/ 	.word	0xfffffffe
	.align		4
        /*0010*/ 	.word	0x00000000
	.align		4
        /*0014*/ 	.word	0xfffffffd
	.align		4
        /*0018*/ 	.word	0x00000000
	.align		4
        /*001c*/ 	.word	0xfffffffc


//--------------------- .text._Z9computeCKiPPiS0_ --------------------------
	.section	.text._Z9computeCKiPPiS0_,"ax",@progbits
	.align	128
        .global         _Z9computeCKiPPiS0_
        .type           _Z9computeCKiPPiS0_,@function
        .size           _Z9computeCKiPPiS0_,(.L_x_4 - _Z9computeCKiPPiS0_)
        .other          _Z9computeCKiPPiS0_,@"STO_CUDA_ENTRY STV_DEFAULT"
_Z9computeCKiPPiS0_:
.text._Z9computeCKiPPiS0_:
[----:B------:R-:W-:Y:S01]  /*0000*/  LDC R1, c[0x0][0x37c] ;  /* 0x0000df00ff017b82 */ /* 0x000fe20000000800 */
[----:B------:R-:W0:Y:S07]  /*0010*/  S2R R0, SR_TID.X ;  /* 0x0000000000007919 */ /* 0x000e2e0000002100 */
[----:B------:R-:W0:Y:S08]  /*0020*/  S2UR UR4, SR_CTAID.X ;  /* 0x00000000000479c3 */ /* 0x000e300000002500 */
[----:B------:R-:W0:Y:S02]  /*0030*/  LDC R7, c[0x0][0x360] ;  /* 0x0000d800ff077b82 */ /* 0x000e240000000800 */
[----:B0-----:R-:W-:-:S05]  /*0040*/  IMAD R7, R7, UR4, R0 ;  /* 0x0000000407077c24 */ /* 0x001fca000f8e0200 */
[----:B------:R-:W-:-:S13]  /*0050*/  ISETP.GT.AND P0, PT, R7, -0x1, PT ;  /* 0xffffffff0700780c */ /* 0x000fda0003f04270 */
[----:B------:R-:W-:Y:S05]  /*0060*/  @P0 EXIT ;  /* 0x000000000000094d */ /* 0x000fea0003800000 */
[----:B------:R-:W0:Y:S01]  /*0070*/  LDC R12, c[0x0][0x380] ;  /* 0x0000e000ff0c7b82 */ /* 0x000e220000000800 */
[----:B------:R-:W-:Y:S01]  /*0080*/  IADD3 R6, PT, PT, -R7, 0x1, RZ ;  /* 0x0000000107067810 */ /* 0x000fe20007ffe1ff */
[----:B0-----:R-:W-:-:S05]  /*0090*/  IMAD.IADD R0, R12, 0x1, -R7 ;  /* 0x000000010c007824 */ /* 0x001fca00078e0a07 */
[----:B------:R-:W-:-:S13]  /*00a0*/  ISETP.GE.AND P0, PT, R6, R0, PT ;  /* 0x000000000600720c */ /* 0x000fda0003f06270 */
[----:B------:R-:W-:Y:S05]  /*00b0*/  @P0 EXIT ;  /* 0x000000000000094d */ /* 0x000fea0003800000 */
[----:B------:R-:W0:Y:S01]  /*00c0*/  LDC.64 R2, c[0x0][0x390] ;  /* 0x0000e400ff027b82 */ /* 0x000e220000000a00 */
[----:B------:R-:W-:Y:S01]  /*00d0*/  LOP3.LUT R4, R12, 0x3, RZ, 0xc0, !PT ;  /* 0x000000030c047812 */ /* 0x000fe200078ec0ff */
[----:B------:R-:W1:Y:S01]  /*00e0*/  LDCU.64 UR6, c[0x0][0x358] ;  /* 0x00006b00ff0677ac */ /* 0x000e620008000a00 */
[----:B------:R-:W-:Y:S02]  /*00f0*/  IADD3 R13, PT, PT, -R7, RZ, RZ ;  /* 0x000000ff070d7210 */ /* 0x000fe40007ffe1ff */
[----:B------:R-:W-:-:S03]  /*0100*/  ISETP.NE.AND P0, PT, R4, 0x1, PT ;  /* 0x000000010400780c */ /* 0x000fc60003f05270 */
[----:B------:R-:W2:Y:S01]  /*0110*/  LDC.64 R8, c[0x0][0x388] ;  /* 0x0000e200ff087b82 */ /* 0x000ea20000000a00 */
[----:B0-----:R-:W-:-:S04]  /*0120*/  IMAD.WIDE.U32 R2, R13, 0x8, R2 ;  /* 0x000000080d027825 */ /* 0x001fc800078e0002 */
[----:B--2---:R-:W-:-:S05]  /*0130*/  IMAD.WIDE.U32 R4, R13, 0x8, R8 ;  /* 0x000000080d047825 */ /* 0x004fca00078e0008 */
[----:B-1----:R-:W-:Y:S05]  /*0140*/  @!P0 BRA `(.L_x_0) ;  /* 0x0000000000608947 */ /* 0x002fea0003800000 */
[----:B------:R-:W-:-:S05]  /*0150*/  VIADD R10, R12, 0xffffffff ;  /* 0xffffffff0c0a7836 */ /* 0x000fca0000000000 */
[----:B------:R-:W-:-:S04]  /*0160*/  LOP3.LUT R10, R10, 0x3, RZ, 0xc0, !PT ;  /* 0x000000030a0a7812 */ /* 0x000fc800078ec0ff */
[----:B------:R-:W-:-:S07]  /*0170*/  IADD3 R14, PT, PT, -R10, RZ, RZ ;  /* 0x000000ff0a0e7210 */ /* 0x000fce0007ffe1ff */
.L_x_1:
[----:B------:R-:W-:Y:S01]  /*0180*/  IMAD.WIDE R18, R6, 0x8, R8 ;  /* 0x0000000806127825 */ /* 0x000fe200078e0208 */
[----:B------:R-:W2:Y:S04]  /*0190*/  LDG.E.64 R16, desc[UR6][R2.64] ;  /* 0x0000000602107981 */ /* 0x000ea8000c1e1b00 */
[----:B0-----:R-:W3:Y:S04]  /*01a0*/  LDG.E.64 R10, desc[UR6][R4.64] ;  /* 0x00000006040a7981 */ /* 0x001ee8000c1e1b00 */
[----:B------:R-:W4:Y:S01]  /*01b0*/  LDG.E.64 R18, desc[UR6][R18.64] ;  /* 0x0000000612127981 */ /* 0x000f22000c1e1b00 */
[----:B--2---:R-:W-:-:S04]  /*01c0*/  IMAD.WIDE R20, R0, 0x4, R16 ;  /* 0x0000000400147825 */ /* 0x004fc800078e0210 */
[----:B---3--:R-:W-:Y:S02]  /*01d0*/  IMAD.WIDE R16, R6, 0x4, R10 ;  /* 0x0000000406107825 */ /* 0x008fe400078e020a */
[----:B------:R-:W2:Y:S02]  /*01e0*/  LDG.E R20, desc[UR6][R20.64] ;  /* 0x0000000614147981 */ /* 0x000ea4000c1e1900 */
[C---:B----4-:R-:W-:Y:S02]  /*01f0*/  IMAD.WIDE R22, R0.reuse, 0x4, R18 ;  /* 0x0000000400167825 */ /* 0x050fe400078e0212 */
[----:B------:R-:W2:Y:S02]  /*0200*/  LDG.E R17, desc[UR6][R16.64] ;  /* 0x0000000610117981 */ /* 0x000ea4000c1e1900 */
[----:B------:R-:W-:Y:S02]  /*0210*/  IMAD.WIDE R10, R0, 0x4, R10 ;  /* 0x00000004000a7825 */ /* 0x000fe400078e020a */
[----:B------:R-:W2:Y:S04]  /*0220*/  LDG.E R22, desc[UR6][R22.64] ;  /* 0x0000000616167981 */ /* 0x000ea8000c1e1900 */
[----:B------:R-:W3:Y:S01]  /*0230*/  LDG.E R15, desc[UR6][R10.64] ;  /* 0x000000060a0f7981 */ /* 0x000ee2000c1e1900 */
[----:B------:R-:W-:-:S05]  /*0240*/  VIADD R14, R14, 0x1 ;  /* 0x000000010e0e7836 */ /* 0x000fca0000000000 */
[----:B------:R-:W-:Y:S01]  /*0250*/  ISETP.NE.AND P0, PT, R14, RZ, PT ;  /* 0x000000ff0e00720c */ /* 0x000fe20003f05270 */
[----:B------:R-:W-:Y:S01]  /*0260*/  VIADD R6, R6, 0x1 ;  /* 0x0000000106067836 */ /* 0x000fe20000000000 */
[----:B------:R-:W-:Y:S02]  /*0270*/  IADD3 R13, PT, PT, R13, 0x1, RZ ;  /* 0x000000010d0d7810 */ /* 0x000fe40007ffe0ff */
[----:B--2---:R-:W-:-:S04]  /*0280*/  IADD3 R24, PT, PT, R22, R17, R20 ;  /* 0x0000001116187210 */ /* 0x004fc80007ffe014 */
[----:B---3--:R-:W-:-:S05]  /*0290*/  VIMNMX R15, PT, PT, R15, R24, PT ;  /* 0x000000180f0f7248 */ /* 0x008fca0003fe0100 */
[----:B------:R0:W-:Y:S01]  /*02a0*/  STG.E desc[UR6][R10.64], R15 ;  /* 0x0000000f0a007986 */ /* 0x0001e2000c101906 */
[----:B------:R-:W-:Y:S05]  /*02b0*/  @P0 BRA `(.L_x_1) ;  /* 0xfffffffc00b00947 */ /* 0x000fea000383ffff */
[----:B------:R-:W-:-:S07]  /*02c0*/  IADD3 R6, PT, PT, R13, 0x1, RZ ;  /* 0x000000010d067810 */ /* 0x000fce0007ffe0ff */
.L_x_0:
[----:B------:R-:W-:-:S05]  /*02d0*/  VIADD R8, R12, 0xfffffffe ;  /* 0xfffffffe0c087836 */ /* 0x000fca0000000000 */
[----:B------:R-:W-:-:S13]  /*02e0*/  ISETP.GE.U32.AND P0, PT, R8, 0x3, PT ;  /* 0x000000030800780c */ /* 0x000fda0003f06070 */
[----:B------:R-:W-:Y:S05]  /*02f0*/  @!P0 EXIT ;  /* 0x000000000000894d */ /* 0x000fea0003800000 */
[----:B------:R-:W1:Y:S01]  /*0300*/  LDCU.64 UR4, c[0x0][0x388] ;  /* 0x00007100ff0477ac */ /* 0x000e620008000a00 */
[----:B------:R-:W-:Y:S01]  /*0310*/  IADD3 R7, PT, PT, -R7, R12, -R6 ;  /* 0x0000000c07077210 */ /* 0x000fe20007ffe906 */
[----:B-1----:R-:W-:-:S04]  /*0320*/  UIADD3 UR4, UP0, UPT, UR4, 0x10, URZ ;  /* 0x0000001004047890 */ /* 0x002fc8000ff1e0ff */
[----:B------:R-:W-:-:S12]  /*0330*/  UIADD3.X UR5, UPT, UPT, URZ, UR5, URZ, UP0, !UPT ;  /* 0x00000005ff057290 */ /* 0x000fd800087fe4ff */
.L_x_2:
[----:B0-----:R-:W-:Y:S01]  /*0340*/  MOV R10, UR4 ;  /* 0x00000004000a7c02 */ /* 0x001fe20008000f00 */
[----:B-1----:R-:W-:Y:S01]  /*0350*/  IMAD.U32 R11, RZ, RZ, UR5 ;  /* 0x00000005ff0b7e24 */ /* 0x002fe2000f8e00ff */
[----:B------:R-:W2:Y:S03]  /*0360*/  LDG.E.64 R12, desc[UR6][R4.64] ;  /* 0x00000006040c7981 */ /* 0x000ea6000c1e1b00 */
[----:B------:R-:W-:Y:S01]  /*0370*/  IMAD.WIDE R10, R6, 0x8, R10 ;  /* 0x00000008060a7825 */ /* 0x000fe200078e020a */
[----:B------:R-:W3:Y:S04]  /*0380*/  LDG.E.64 R14, desc[UR6][R2.64] ;  /* 0x00000006020e7981 */ /* 0x000ee8000c1e1b00 */
[----:B------:R-:W4:Y:S01]  /*0390*/  LDG.E.64 R16, desc[UR6][R10.64+-0x10] ;  /* 0xfffff0060a107981 */ /* 0x000f22000c1e1b00 */
[----:B------:R-:W-:-:S02]  /*03a0*/  HFMA2 R8, -RZ, RZ, 0, 4.76837158203125e-07 ;  /* 0x00000008ff087431 */ /* 0x000fc400000001ff */
[----:B------:R-:W-:-:S03]  /*03b0*/  IMAD.MOV.U32 R9, RZ, RZ, 0x0 ;  /* 0x00000000ff097424 */ /* 0x000fc600078e00ff */
[----:B------:R-:W-:-:S03]  /*03c0*/  IMAD.WIDE R8, R6, 0x4, R8 ;  /* 0x0000000406087825 */ /* 0x000fc600078e0208 */
[----:B--2---:R-:W-:Y:S01]  /*03d0*/  IADD3 R24, P0, PT, R8, R12, RZ ;  /* 0x0000000c08187210 */ /* 0x004fe20007f1e0ff */
[----:B---3--:R-:W-:-:S03]  /*03e0*/  IMAD.WIDE R14, R0, 0x4, R14 ;  /* 0x00000004000e7825 */ /* 0x008fc600078e020e */
[----:B------:R-:W-:Y:S01]  /*03f0*/  IADD3.X R25, PT, PT, R9, R13, RZ, P0, !PT ;  /* 0x0000000d09197210 */ /* 0x000fe200007fe4ff */
[C---:B----4-:R-:W-:Y:S02]  /*0400*/  IMAD.WIDE R18, R0.reuse, 0x4, R16 ;  /* 0x0000000400127825 */ /* 0x050fe400078e0210 */
[----:B------:R-:W2:Y:S02]  /*0410*/  LDG.E R14, desc[UR6][R14.64] ;  /* 0x000000060e0e7981 */ /* 0x000ea4000c1e1900 */
[----:B------:R-:W-:Y:S02]  /*0420*/  IMAD.WIDE R12, R0, 0x4, R12 ;  /* 0x00000004000c7825 */ /* 0x000fe400078e020c */
[----:B------:R-:W2:Y:S04]  /*0430*/  LDG.E R25, desc[UR6][R24.64+-0x8] ;  /* 0xfffff80618197981 */ /* 0x000ea8000c1e1900 */
[----:B------:R-:W2:Y:S04]  /*0440*/  LDG.E R18, desc[UR6][R18.64] ;  /* 0x0000000612127981 */ /* 0x000ea8000c1e1900 */
[----:B------:R-:W3:Y:S01]  /*0450*/  LDG.E R16, desc[UR6][R12.64] ;  /* 0x000000060c107981 */ /* 0x000ee2000c1e1900 */
[----:B--2---:R-:W-:-:S04]  /*0460*/  IADD3 R17, PT, PT, R18, R25, R14 ;  /* 0x0000001912117210 */ /* 0x004fc80007ffe00e */
[----:B---3--:R-:W-:-:S05]  /*0470*/  VIMNMX R27, PT, PT, R16, R17, PT ;  /* 0x00000011101b7248 */ /* 0x008fca0003fe0100 */
[----:B------:R0:W-:Y:S04]  /*0480*/  STG.E desc[UR6][R12.64], R27 ;  /* 0x0000001b0c007986 */ /* 0x0001e8000c101906 */
[----:B------:R-:W2:Y:S04]  /*0490*/  LDG.E.64 R16, desc[UR6][R4.64] ;  /* 0x0000000604107981 */ /* 0x000ea8000c1e1b00 */
[----:B------:R-:W3:Y:S04]  /*04a0*/  LDG.E.64 R20, desc[UR6][R2.64] ;  /* 0x0000000602147981 */ /* 0x000ee8000c1e1b00 */
[----:B------:R-:W4:Y:S01]  /*04b0*/  LDG.E.64 R22, desc[UR6][R10.64+-0x8] ;  /* 0xfffff8060a167981 */ /* 0x000f22000c1e1b00 */
[----:B--2---:R-:W-:Y:S01]  /*04c0*/  IADD3 R14, P0, PT, R8, R16, RZ ;  /* 0x00000010080e7210 */ /* 0x004fe20007f1e0ff */
[----:B---3--:R-:W-:-:S04]  /*04d0*/  IMAD.WIDE R20, R0, 0x4, R20 ;  /* 0x0000000400147825 */ /* 0x008fc800078e0214 */
[C---:B----4-:R-:W-:Y:S02]  /*04e0*/  IMAD.WIDE R22, R0.reuse, 0x4, R22 ;  /* 0x0000000400167825 */ /* 0x050fe400078e0216 */
[----:B------:R-:W2:Y:S02]  /*04f0*/  LDG.E R20, desc[UR6][R20.64] ;  /* 0x0000000614147981 */ /* 0x000ea4000c1e1900 */
[--C-:B------:R-:W-:Y:S02]  /*0500*/  IMAD.X R15, R9, 0x1, R17.reuse, P0 ;  /* 0x00000001090f7824 */ /* 0x100fe400000e0611 */
[----:B------:R-:W-:Y:S01]  /*0510*/  IMAD.WIDE R16, R0, 0x4, R16 ;  /* 0x0000000400107825 */ /* 0x000fe200078e0210 */
[----:B------:R-:W2:Y:S04]  /*0520*/  LDG.E R22, desc[UR6][R22.64] ;  /* 0x0000000616167981 */ /* 0x000ea8000c1e1900 */
[----:B------:R-:W2:Y:S04]  /*0530*/  LDG.E R15, desc[UR6][R14.64+-0x4] ;  /* 0xfffffc060e0f7981 */ /* 0x000ea8000c1e1900 */
[----:B0-----:R-:W3:Y:S01]  /*0540*/  LDG.E R12, desc[UR6][R16.64] ;  /* 0x00000006100c7981 */ /* 0x001ee2000c1e1900 */
[----:B--2---:R-:W-:-:S04]  /*0550*/  IADD3 R13, PT, PT, R22, R15, R20 ;  /* 0x0000000f160d7210 */ /* 0x004fc80007ffe014 */
[----:B---3--:R-:W-:-:S05]  /*0560*/  VIMNMX R29, PT, PT, R12, R13, PT ;  /* 0x0000000d0c1d7248 */ /* 0x008fca0003fe0100 */
[----:B------:R0:W-:Y:S04]  /*0570*/  STG.E desc[UR6][R16.64], R29 ;  /* 0x0000001d10007986 */ /* 0x0001e8000c101906 */
[----:B------:R-:W2:Y:S04]  /*0580*/  LDG.E.64 R18, desc[UR6][R4.64] ;  /* 0x0000000604127981 */ /* 0x000ea8000c1e1b00 */
[----:B------:R-:W3:Y:S04]  /*0590*/  LDG.E.64 R24, desc[UR6][R2.64] ;  /* 0x0000000602187981 */ /* 0x000ee8000c1e1b00 */
[----:B------:R-:W4:Y:S01]  /*05a0*/  LDG.E.64 R26, desc[UR6][R10.64] ;  /* 0x000000060a1a7981 */ /* 0x000f22000c1e1b00 */
        /* <DEDUP_REMOVED lines=14> */
[----:B0-----:R-:W4:Y:S01]  /*0690*/  LDG.E.64 R16, desc[UR6][R2.64] ;  /* 0x0000000602107981 */ /* 0x001f22000c1e1b00 */
[----:B--2---:R-:W-:Y:S01]  /*06a0*/  IADD3 R8, P0, PT, R8, R14, RZ ;  /* 0x0000000e08087210 */ /* 0x004fe20007f1e0ff */
[----:B---3--:R-:W-:-:S04]  /*06b0*/  IMAD.WIDE R20, R0, 0x4, R10 ;  /* 0x0000000400147825 */ /* 0x008fc800078e020a */
[----:B------:R-:W-:Y:S02]  /*06c0*/  IMAD.X R9, R9, 0x1, R15, P0 ;  /* 0x0000000109097824 */ /* 0x000fe400000e060f */
[C---:B----4-:R-:W-:Y:S01]  /*06d0*/  IMAD.WIDE R16, R0.reuse, 0x4, R16 ;  /* 0x0000000400107825 */ /* 0x050fe200078e0210 */
[----:B------:R-:W2:Y:S03]  /*06e0*/  LDG.E R20, desc[UR6][R20.64] ;  /* 0x0000000614147981 */ /* 0x000ea6000c1e1900 */
[----:B------:R-:W-:Y:S01]  /*06f0*/  IMAD.WIDE R14, R0, 0x4, R14 ;  /* 0x00000004000e7825 */ /* 0x000fe200078e020e */
[----:B------:R-:W2:Y:S04]  /*0700*/  LDG.E R9, desc[UR6][R8.64+0x4] ;  /* 0x0000040608097981 */ /* 0x000ea8000c1e1900 */
[----:B------:R-:W2:Y:S04]  /*0710*/  LDG.E R16, desc[UR6][R16.64] ;  /* 0x0000000610107981 */ /* 0x000ea8000c1e1900 */
[----:B------:R-:W3:Y:S01]  /*0720*/  LDG.E R12, desc[UR6][R14.64] ;  /* 0x000000060e0c7981 */ /* 0x000ee2000c1e1900 */
[----:B------:R-:W-:-:S04]  /*0730*/  IADD3 R7, PT, PT, R7, -0x4, RZ ;  /* 0xfffffffc07077810 */ /* 0x000fc80007ffe0ff */
[----:B------:R-:W-:Y:S01]  /*0740*/  ISETP.NE.AND P0, PT, R7, RZ, PT ;  /* 0x000000ff0700720c */ /* 0x000fe20003f05270 */
[----:B------:R-:W-:Y:S01]  /*0750*/  VIADD R6, R6, 0x4 ;  /* 0x0000000406067836 */ /* 0x000fe20000000000 */
[----:B--2---:R-:W-:-:S04]  /*0760*/  IADD3 R11, PT, PT, R20, R9, R16 ;  /* 0x00000009140b7210 */ /* 0x004fc80007ffe010 */
[----:B---3--:R-:W-:-:S05]  /*0770*/  VIMNMX R11, PT, PT, R12, R11, PT ;  /* 0x0000000b0c0b7248 */ /* 0x008fca0003fe0100 */
[----:B------:R1:W-:Y:S02]  /*0780*/  STG.E desc[UR6][R14.64], R11 ;  /* 0x0000000b0e007986 */ /* 0x0003e4000c101906 */
[----:B------:R-:W-:Y:S05]  /*0790*/  @P0 BRA `(.L_x_2) ;  /* 0xfffffff800e80947 */ /* 0x000fea000383ffff */
[----:B------:R-:W-:Y:S05]  /*07a0*/  EXIT ;  /* 0x000000000000794d */ /* 0x000fea0003800000 */
.L_x_3:
[----:B------:R-:W-:-:S00]  /*07b0*/  BRA `(.L_x_3) ;  /* 0xfffffffc00fc7947 */ /* 0x000fc0000383ffff */
[----:B------:R-:W-:-:S00]  /*07c0*/  NOP ;  /* 0x0000000000007918 */ /* 0x000fc00000000000 */
        /* <DEDUP_REMOVED lines=11> */
.L_x_4:


//--------------------- .nv.shared.reserved.0     --------------------------
	.section	.nv.shared.reserved.0,"aw",@nobits
	.weak		__nv_reservedSMEM_offset_0_alias
	.size		__nv_reservedSMEM_offset_0_alias, 0, 64
	.other		__nv_reservedSMEM_offset_0_alias,@"STO_CUDA_RESERVED_SHARED STV_DEFAULT"
__nv_reservedSMEM_offset_0_alias:
	.zero		0
	.zero		64


//--------------------- .nv.constant0._Z9computeCKiPPiS0_ --------------------------
	.section	.nv.constant0._Z9computeCKiPPiS0_,"a",@progbits
	.sectionflags	@""
	.align	4
.nv.constant0._Z9computeCKiPPiS0_:
	.zero		920


//--------------------- SYMBOLS --------------------------

	.type		.nv.reservedSmem.offset0,@object
	.size		.nv.reservedSmem.offset0,0x4
